//
// Generated by NVIDIA NVVM Compiler
//
// Compiler Build ID: CL-36424714
// Cuda compilation tools, release 13.0, V13.0.88
// Based on NVVM 20.0.0
//

.version 9.0
.target sm_100
.address_size 64

	// .globl	_Z6ab_gpuPKfS0_Pfiii

.visible .entry _Z6ab_gpuPKfS0_Pfiii(
	.param .u64 .ptr .align 1 _Z6ab_gpuPKfS0_Pfiii_param_0,
	.param .u64 .ptr .align 1 _Z6ab_gpuPKfS0_Pfiii_param_1,
	.param .u64 .ptr .align 1 _Z6ab_gpuPKfS0_Pfiii_param_2,
	.param .u32 _Z6ab_gpuPKfS0_Pfiii_param_3,
	.param .u32 _Z6ab_gpuPKfS0_Pfiii_param_4,
	.param .u32 _Z6ab_gpuPKfS0_Pfiii_param_5
)
{
	.reg .pred 	%p<10>;
	.reg .b32 	%r<43>;
	.reg .b32 	%f<68>;
	.reg .b64 	%rd<40>;

	ld.param.u64 	%rd5, [_Z6ab_gpuPKfS0_Pfiii_param_0];
	ld.param.u64 	%rd6, [_Z6ab_gpuPKfS0_Pfiii_param_1];
	ld.param.u64 	%rd4, [_Z6ab_gpuPKfS0_Pfiii_param_2];
	ld.param.u32 	%r20, [_Z6ab_gpuPKfS0_Pfiii_param_4];
	ld.param.u32 	%r21, [_Z6ab_gpuPKfS0_Pfiii_param_5];
	cvta.to.global.u64 	%rd1, %rd6;
	cvta.to.global.u64 	%rd2, %rd5;
	mov.u32 	%r22, %ntid.x;
	mov.u32 	%r23, %ctaid.x;
	mov.u32 	%r24, %tid.x;
	mad.lo.s32 	%r1, %r22, %r23, %r24;
	mov.u32 	%r25, %ntid.y;
	mov.u32 	%r26, %ctaid.y;
	mov.u32 	%r27, %tid.y;
	mad.lo.s32 	%r2, %r25, %r26, %r27;
	setp.lt.s32 	%p1, %r21, 1;
	mov.f32 	%f67, 0f00000000;
	@%p1 bra 	$L__BB0_12;
	mul.lo.s32 	%r3, %r21, %r1;
	and.b32  	%r4, %r21, 7;
	setp.lt.u32 	%p2, %r21, 8;
	mov.f32 	%f67, 0f00000000;
	mov.b32 	%r41, 0;
	@%p2 bra 	$L__BB0_4;
	and.b32  	%r41, %r21, 2147483640;
	neg.s32 	%r39, %r41;
	shl.b32 	%r7, %r20, 3;
	add.s64 	%rd3, %rd2, 16;
	mov.f32 	%f67, 0f00000000;
	mul.wide.s32 	%rd11, %r20, 4;
	mov.u32 	%r37, %r3;
	mov.u32 	%r38, %r2;
$L__BB0_3:
	.pragma "nounroll";
	mul.wide.s32 	%rd7, %r37, 4;
	add.s64 	%rd8, %rd3, %rd7;
	ld.global.nc.f32 	%f17, [%rd8+-16];
	mul.wide.s32 	%rd9, %r38, 4;
	add.s64 	%rd10, %rd1, %rd9;
	ld.global.nc.f32 	%f18, [%rd10];
	fma.rn.f32 	%f19, %f17, %f18, %f67;
	ld.global.nc.f32 	%f20, [%rd8+-12];
	add.s64 	%rd12, %rd10, %rd11;
	ld.global.nc.f32 	%f21, [%rd12];
	fma.rn.f32 	%f22, %f20, %f21, %f19;
	ld.global.nc.f32 	%f23, [%rd8+-8];
	add.s64 	%rd13, %rd12, %rd11;
	ld.global.nc.f32 	%f24, [%rd13];
	fma.rn.f32 	%f25, %f23, %f24, %f22;
	ld.global.nc.f32 	%f26, [%rd8+-4];
	add.s64 	%rd14, %rd13, %rd11;
	ld.global.nc.f32 	%f27, [%rd14];
	fma.rn.f32 	%f28, %f26, %f27, %f25;
	ld.global.nc.f32 	%f29, [%rd8];
	add.s64 	%rd15, %rd14, %rd11;
	ld.global.nc.f32 	%f30, [%rd15];
	fma.rn.f32 	%f31, %f29, %f30, %f28;
	ld.global.nc.f32 	%f32, [%rd8+4];
	add.s64 	%rd16, %rd15, %rd11;
	ld.global.nc.f32 	%f33, [%rd16];
	fma.rn.f32 	%f34, %f32, %f33, %f31;
	ld.global.nc.f32 	%f35, [%rd8+8];
	add.s64 	%rd17, %rd16, %rd11;
	ld.global.nc.f32 	%f36, [%rd17];
	fma.rn.f32 	%f37, %f35, %f36, %f34;
	ld.global.nc.f32 	%f38, [%rd8+12];
	add.s64 	%rd18, %rd17, %rd11;
	ld.global.nc.f32 	%f39, [%rd18];
	fma.rn.f32 	%f67, %f38, %f39, %f37;
	add.s32 	%r39, %r39, 8;
	add.s32 	%r38, %r38, %r7;
	add.s32 	%r37, %r37, 8;
	setp.ne.s32 	%p3, %r39, 0;
	@%p3 bra 	$L__BB0_3;
$L__BB0_4:
	setp.eq.s32 	%p4, %r4, 0;
	@%p4 bra 	$L__BB0_12;
	and.b32  	%r15, %r21, 3;
	setp.lt.u32 	%p5, %r4, 4;
	@%p5 bra 	$L__BB0_7;
	add.s32 	%r29, %r41, %r3;
	mul.wide.s32 	%rd19, %r29, 4;
	add.s64 	%rd20, %rd2, %rd19;
	ld.global.nc.f32 	%f41, [%rd20];
	mad.lo.s32 	%r30, %r41, %r20, %r2;
	mul.wide.s32 	%rd21, %r30, 4;
	add.s64 	%rd22, %rd1, %rd21;
	ld.global.nc.f32 	%f42, [%rd22];
	fma.rn.f32 	%f43, %f41, %f42, %f67;
	ld.global.nc.f32 	%f44, [%rd20+4];
	mul.wide.s32 	%rd23, %r20, 4;
	add.s64 	%rd24, %rd22, %rd23;
	ld.global.nc.f32 	%f45, [%rd24];
	fma.rn.f32 	%f46, %f44, %f45, %f43;
	ld.global.nc.f32 	%f47, [%rd20+8];
	add.s64 	%rd25, %rd24, %rd23;
	ld.global.nc.f32 	%f48, [%rd25];
	fma.rn.f32 	%f49, %f47, %f48, %f46;
	ld.global.nc.f32 	%f50, [%rd20+12];
	add.s64 	%rd26, %rd25, %rd23;
	ld.global.nc.f32 	%f51, [%rd26];
	fma.rn.f32 	%f67, %f50, %f51, %f49;
	add.s32 	%r41, %r41, 4;
$L__BB0_7:
	setp.eq.s32 	%p6, %r15, 0;
	@%p6 bra 	$L__BB0_12;
	setp.eq.s32 	%p7, %r15, 1;
	@%p7 bra 	$L__BB0_10;
	add.s32 	%r31, %r41, %r3;
	mul.wide.s32 	%rd27, %r31, 4;
	add.s64 	%rd28, %rd2, %rd27;
	ld.global.nc.f32 	%f53, [%rd28];
	mad.lo.s32 	%r32, %r41, %r20, %r2;
	mul.wide.s32 	%rd29, %r32, 4;
	add.s64 	%rd30, %rd1, %rd29;
	ld.global.nc.f32 	%f54, [%rd30];
	fma.rn.f32 	%f55, %f53, %f54, %f67;
	ld.global.nc.f32 	%f56, [%rd28+4];
	mul.wide.s32 	%rd31, %r20, 4;
	add.s64 	%rd32, %rd30, %rd31;
	ld.global.nc.f32 	%f57, [%rd32];
	fma.rn.f32 	%f67, %f56, %f57, %f55;
	add.s32 	%r41, %r41, 2;
$L__BB0_10:
	and.b32  	%r33, %r21, 1;
	setp.eq.b32 	%p8, %r33, 1;
	not.pred 	%p9, %p8;
	@%p9 bra 	$L__BB0_12;
	add.s32 	%r34, %r41, %r3;
	mul.wide.s32 	%rd33, %r34, 4;
	add.s64 	%rd34, %rd2, %rd33;
	ld.global.nc.f32 	%f58, [%rd34];
	mad.lo.s32 	%r35, %r41, %r20, %r2;
	mul.wide.s32 	%rd35, %r35, 4;
	add.s64 	%rd36, %rd1, %rd35;
	ld.global.nc.f32 	%f59, [%rd36];
	fma.rn.f32 	%f67, %f58, %f59, %f67;
$L__BB0_12:
	cvta.to.global.u64 	%rd37, %rd4;
	mad.lo.s32 	%r36, %r20, %r1, %r2;
	mul.wide.s32 	%rd38, %r36, 4;
	add.s64 	%rd39, %rd37, %rd38;
	st.global.f32 	[%rd39], %f67;
	ret;

}


// ===== COMPILED SASS (sm_100) =====

	.target	sm_100

	.elftype	@"ET_EXEC"


//--------------------- .note.nv.tkinfo           --------------------------
	.section	.note.nv.tkinfo,"",@"SHT_NOTE"
	.sectionflags	@"SHF_NOTE_NV_TKINFO"
	.tkinfo
        /*0018*/ 	.word	0x00000002
        /*0030*/ 	.string	""
        /*0030*/ 	.string	"ptxas"
        /*0030*/ 	.string	"Cuda compilation tools, release 13.0, V13.0.88"
        /*0030*/ 	.string	"Build cuda_13.0.r13.0/compiler.36424714_0"
        /*0030*/ 	.string	"-arch sm_100 -m 64 "



//--------------------- .note.nv.cuinfo           --------------------------
	.section	.note.nv.cuinfo,"",@"SHT_NOTE"
	.sectionflags	@"SHF_NOTE_NV_CUINFO"
        /*0018*/ 	.short	0x0002
        /*001a*/ 	.short	0x0064
        /*001c*/ 	.short	0x0082
	.zero		2


//--------------------- .nv.info                  --------------------------
	.section	.nv.info,"",@"SHT_CUDA_INFO"
	.align	4


	//----- nvinfo : EIATTR_REGCOUNT
	.align		4
        /*0000*/ 	.byte	0x04, 0x2f
        /*0002*/ 	.short	(.L_1 - .L_0)
	.align		4
.L_0:
        /*0004*/ 	.word	index@(_Z6ab_gpuPKfS0_Pfiii)
        /*0008*/ 	.word	0x00000020


	//----- nvinfo : EIATTR_FRAME_SIZE
	.align		4
.L_1:
        /*000c*/ 	.byte	0x04, 0x11
        /*000e*/ 	.short	(.L_3 - .L_2)
	.align		4
.L_2:
        /*0010*/ 	.word	index@(_Z6ab_gpuPKfS0_Pfiii)
        /*0014*/ 	.word	0x00000000


	//----- nvinfo : EIATTR_MIN_STACK_SIZE
	.align		4
.L_3:
        /*0018*/ 	.byte	0x04, 0x12
        /*001a*/ 	.short	(.L_5 - .L_4)
	.align		4
.L_4:
        /*001c*/ 	.word	index@(_Z6ab_gpuPKfS0_Pfiii)
        /*0020*/ 	.word	0x00000000
.L_5:


//--------------------- .nv.compat                --------------------------
	.section	.nv.compat,"",@"SHT_CUDA_COMPAT_INFO"
	.align	4
        /*0000*/ 	.byte	0x02, 0x09, 0x00, 0x00, 0x02, 0x02, 0x01, 0x00, 0x02, 0x05, 0x05, 0x00, 0x03, 0x07, 0x01, 0x01
        /*0010*/ 	.byte	0x02, 0x03, 0x00, 0x00, 0x02, 0x06, 0x01, 0x00, 0x04, 0x0b, 0x08, 0x00, 0x09, 0x00, 0x00, 0x00
        /*0020*/ 	.byte	0x00, 0x00, 0x00, 0x00


//--------------------- .nv.info._Z6ab_gpuPKfS0_Pfiii --------------------------
	.section	.nv.info._Z6ab_gpuPKfS0_Pfiii,"",@"SHT_CUDA_INFO"
	.sectionflags	@""
	.align	4


	//----- nvinfo : EIATTR_CUDA_API_VERSION
	.align		4
        /*0000*/ 	.byte	0x04, 0x37
        /*0002*/ 	.short	(.L_7 - .L_6)
.L_6:
        /*0004*/ 	.word	0x00000082


	//----- nvinfo : EIATTR_KPARAM_INFO
	.align		4
.L_7:
        /*0008*/ 	.byte	0x04, 0x17
        /*000a*/ 	.short	(.L_9 - .L_8)
.L_8:
        /*000c*/ 	.word	0x00000000
        /*0010*/ 	.short	0x0005
        /*0012*/ 	.short	0x0020
        /*0014*/ 	.byte	0x00, 0xf0, 0x11, 0x00


	//----- nvinfo : EIATTR_KPARAM_INFO
	.align		4
.L_9:
        /*0018*/ 	.byte	0x04, 0x17
        /*001a*/ 	.short	(.L_11 - .L_10)
.L_10:
        /*001c*/ 	.word	0x00000000
        /*0020*/ 	.short	0x0004
        /*0022*/ 	.short	0x001c
        /*0024*/ 	.byte	0x00, 0xf0, 0x11, 0x00


	//----- nvinfo : EIATTR_KPARAM_INFO
	.align		4
.L_11:
        /*0028*/ 	.byte	0x04, 0x17
        /*002a*/ 	.short	(.L_13 - .L_12)
.L_12:
        /*002c*/ 	.word	0x00000000
        /*0030*/ 	.short	0x0003
        /*0032*/ 	.short	0x0018
        /*0034*/ 	.byte	0x00, 0xf0, 0x11, 0x00


	//----- nvinfo : EIATTR_KPARAM_INFO
	.align		4
.L_13:
        /*0038*/ 	.byte	0x04, 0x17
        /*003a*/ 	.short	(.L_15 - .L_14)
.L_14:
        /*003c*/ 	.word	0x00000000
        /*0040*/ 	.short	0x0002
        /*0042*/ 	.short	0x0010
        /*0044*/ 	.byte	0x00, 0xf5, 0x21, 0x00


	//----- nvinfo : EIATTR_KPARAM_INFO
	.align		4
.L_15:
        /*0048*/ 	.byte	0x04, 0x17
        /*004a*/ 	.short	(.L_17 - .L_16)
.L_16:
        /*004c*/ 	.word	0x00000000
        /*0050*/ 	.short	0x0001
        /*0052*/ 	.short	0x0008
        /*0054*/ 	.byte	0x00, 0xf5, 0x21, 0x00


	//----- nvinfo : EIATTR_KPARAM_INFO
	.align		4
.L_17:
        /*0058*/ 	.byte	0x04, 0x17
        /*005a*/ 	.short	(.L_19 - .L_18)
.L_18:
        /*005c*/ 	.word	0x00000000
        /*0060*/ 	.short	0x0000
        /*0062*/ 	.short	0x0000
        /*0064*/ 	.byte	0x00, 0xf5, 0x21, 0x00


	//----- nvinfo : EIATTR_SPARSE_MMA_MASK
	.align		4
.L_19:
        /*0068*/ 	.byte	0x03, 0x50
        /*006a*/ 	.short	0x0000


	//----- nvinfo : EIATTR_MAXREG_COUNT
	.align		4
        /*006c*/ 	.byte	0x03, 0x1b
        /*006e*/ 	.short	0x00ff


	//----- nvinfo : EIATTR_MERCURY_ISA_VERSION
	.align		4
        /*0070*/ 	.byte	0x03, 0x5f
        /*0072*/ 	.short	0x0101


	//----- nvinfo : EIATTR_VRC_CTA_INIT_COUNT
	.align		4
        /*0074*/ 	.byte	0x02, 0x4a
	.zero		1
	.zero		1


	//----- nvinfo : EIATTR_EXIT_INSTR_OFFSETS
	.align		4
        /*0078*/ 	.byte	0x04, 0x1c
        /*007a*/ 	.short	(.L_21 - .L_20)


	//   ....[0]....
.L_20:
        /*007c*/ 	.word	0x00000850


	//----- nvinfo : EIATTR_CBANK_PARAM_SIZE
	.align		4
.L_21:
        /*0080*/ 	.byte	0x03, 0x19
        /*0082*/ 	.short	0x0024


	//----- nvinfo : EIATTR_PARAM_CBANK
	.align		4
        /*0084*/ 	.byte	0x04, 0x0a
        /*0086*/ 	.short	(.L_23 - .L_22)
	.align		4
.L_22:
        /*0088*/ 	.word	index@(.nv.constant0._Z6ab_gpuPKfS0_Pfiii)
        /*008c*/ 	.short	0x0380
        /*008e*/ 	.short	0x0024


	//----- nvinfo : EIATTR_SW_WAR
	.align		4
.L_23:
        /*0090*/ 	.byte	0x04, 0x36
        /*0092*/ 	.short	(.L_25 - .L_24)
.L_24:
        /*0094*/ 	.word	0x00000008
.L_25:


//--------------------- .nv.callgraph             --------------------------
	.section	.nv.callgraph,"",@"SHT_CUDA_CALLGRAPH"
	.align	4
	.sectionentsize	8
	.align		4
        /*0000*/ 	.word	0x00000000
	.align		4
        /*0004*/ 	.word	0xffffffff
	.align		4
        /*0008*/ 	.word	0x00000000
	.align		4
        /*000c*/ 	.word	0xfffffffe
	.align		4
        /*0010*/ 	.word	0x00000000
	.align		4
        /*0014*/ 	.word	0xfffffffd
	.align		4
        /*0018*/ 	.word	0x00000000
	.align		4
        /*001c*/ 	.word	0xfffffffc


//--------------------- .text._Z6ab_gpuPKfS0_Pfiii --------------------------
	.section	.text._Z6ab_gpuPKfS0_Pfiii,"ax",@progbits
	.align	128
        .global         _Z6ab_gpuPKfS0_Pfiii
        .type           _Z6ab_gpuPKfS0_Pfiii,@function
        .size           _Z6ab_gpuPKfS0_Pfiii,(.L_x_5 - _Z6ab_gpuPKfS0_Pfiii)
        .other          _Z6ab_gpuPKfS0_Pfiii,@"STO_CUDA_ENTRY STV_DEFAULT"
_Z6ab_gpuPKfS0_Pfiii:
.text._Z6ab_gpuPKfS0_Pfiii:
[----:B------:R-:W-:Y:S08]  /*0000*/  LDC R1, c[0x0][0x37c] ;  /* 0x0000df00ff017b82 */ /* 0x000ff00000000800 */
[----:B------:R-:W0:Y:S01]  /*0010*/  LDC R0, c[0x0][0x3a0] ;  /* 0x0000e800ff007b82 */ /* 0x000e220000000800 */
[----:B------:R-:W1:Y:S01]  /*0020*/  S2R R15, SR_CTAID.X ;  /* 0x00000000000f7919 */ /* 0x000e620000002500 */
[----:B------:R-:W1:Y:S01]  /*0030*/  LDCU UR4, c[0x0][0x360] ;  /* 0x00006c00ff0477ac */ /* 0x000e620008000800 */
[----:B------:R-:W-:Y:S01]  /*0040*/  HFMA2 R25, -RZ, RZ, 0, 0 ;  /* 0x00000000ff197431 */ /* 0x000fe200000001ff */
[----:B------:R-:W1:Y:S01]  /*0050*/  S2R R2, SR_TID.X ;  /* 0x0000000000027919 */ /* 0x000e620000002100 */
[----:B------:R-:W2:Y:S01]  /*0060*/  LDCU UR5, c[0x0][0x364] ;  /* 0x00006c80ff0577ac */ /* 0x000ea20008000800 */
[----:B------:R-:W2:Y:S01]  /*0070*/  S2R R14, SR_CTAID.Y ;  /* 0x00000000000e7919 */ /* 0x000ea20000002600 */
[----:B------:R-:W3:Y:S01]  /*0080*/  LDCU.64 UR6, c[0x0][0x358] ;  /* 0x00006b00ff0677ac */ /* 0x000ee20008000a00 */
[----:B------:R-:W2:Y:S01]  /*0090*/  S2R R3, SR_TID.Y ;  /* 0x0000000000037919 */ /* 0x000ea20000002200 */
[----:B0-----:R-:W-:Y:S01]  /*00a0*/  ISETP.GE.AND P0, PT, R0, 0x1, PT ;  /* 0x000000010000780c */ /* 0x001fe20003f06270 */
[----:B-1----:R-:W-:-:S02]  /*00b0*/  IMAD R15, R15, UR4, R2 ;  /* 0x000000040f0f7c24 */ /* 0x002fc4000f8e0202 */
[----:B--2---:R-:W-:-:S10]  /*00c0*/  IMAD R14, R14, UR5, R3 ;  /* 0x000000050e0e7c24 */ /* 0x004fd4000f8e0203 */
[----:B---3--:R-:W-:Y:S05]  /*00d0*/  @!P0 BRA `(.L_x_0) ;  /* 0x0000000400c88947 */ /* 0x008fea0003800000 */
[C---:B------:R-:W-:Y:S01]  /*00e0*/  ISETP.GE.U32.AND P1, PT, R0.reuse, 0x8, PT ;  /* 0x000000080000780c */ /* 0x040fe20003f26070 */
[----:B------:R-:W-:Y:S01]  /*00f0*/  IMAD R17, R15, R0, RZ ;  /* 0x000000000f117224 */ /* 0x000fe200078e02ff */
[----:B------:R-:W-:Y:S02]  /*0100*/  LOP3.LUT R24, R0, 0x7, RZ, 0xc0, !PT ;  /* 0x0000000700187812 */ /* 0x000fe400078ec0ff */
[----:B------:R-:W-:Y:S02]  /*0110*/  MOV R25, RZ ;  /* 0x000000ff00197202 */ /* 0x000fe40000000f00 */
[----:B------:R-:W-:Y:S02]  /*0120*/  ISETP.NE.AND P0, PT, R24, RZ, PT ;  /* 0x000000ff1800720c */ /* 0x000fe40003f05270 */
[----:B------:R-:W-:-:S05]  /*0130*/  MOV R18, RZ ;  /* 0x000000ff00127202 */ /* 0x000fca0000000f00 */
[----:B------:R-:W-:Y:S06]  /*0140*/  @!P1 BRA `(.L_x_1) ;  /* 0x0000000000c89947 */ /* 0x000fec0003800000 */
[----:B------:R-:W0:Y:S01]  /*0150*/  LDCU.64 UR4, c[0x0][0x380] ;  /* 0x00007000ff0477ac */ /* 0x000e220008000a00 */
[----:B------:R-:W-:Y:S02]  /*0160*/  LOP3.LUT R18, R0, 0x7ffffff8, RZ, 0xc0, !PT ;  /* 0x7ffffff800127812 */ /* 0x000fe400078ec0ff */
[----:B------:R-:W-:Y:S02]  /*0170*/  MOV R25, RZ ;  /* 0x000000ff00197202 */ /* 0x000fe40000000f00 */
[----:B------:R-:W-:Y:S02]  /*0180*/  MOV R16, R17 ;  /* 0x0000001100107202 */ /* 0x000fe40000000f00 */
[----:B------:R-:W-:Y:S02]  /*0190*/  MOV R20, R14 ;  /* 0x0000000e00147202 */ /* 0x000fe40000000f00 */
[----:B------:R-:W-:Y:S01]  /*01a0*/  IADD3 R19, PT, PT, -R18, RZ, RZ ;  /* 0x000000ff12137210 */ /* 0x000fe20007ffe1ff */
[----:B0-----:R-:W-:-:S04]  /*01b0*/  UIADD3 UR4, UP0, UPT, UR4, 0x10, URZ ;  /* 0x0000001004047890 */ /* 0x001fc8000ff1e0ff */
[----:B------:R-:W-:-:S12]  /*01c0*/  UIADD3.X UR5, UPT, UPT, URZ, UR5, URZ, UP0, !UPT ;  /* 0x00000005ff057290 */ /* 0x000fd800087fe4ff */
.L_x_2:
[----:B------:R-:W0:Y:S01]  /*01d0*/  LDC.64 R10, c[0x0][0x388] ;  /* 0x0000e200ff0a7b82 */ /* 0x000e220000000a00 */
[----:B------:R-:W-:Y:S02]  /*01e0*/  MOV R2, UR4 ;  /* 0x0000000400027c02 */ /* 0x000fe40008000f00 */
[----:B------:R-:W-:-:S03]  /*01f0*/  MOV R3, UR5 ;  /* 0x0000000500037c02 */ /* 0x000fc60008000f00 */
[----:B------:R-:W-:Y:S02]  /*0200*/  IMAD.WIDE R2, R16, 0x4, R2 ;  /* 0x0000000410027825 */ /* 0x000fe400078e0202 */
[----:B------:R-:W1:Y:S03]  /*0210*/  LDC R23, c[0x0][0x39c] ;  /* 0x0000e700ff177b82 */ /* 0x000e660000000800 */
[----:B------:R-:W2:Y:S04]  /*0220*/  LDG.E.CONSTANT R26, desc[UR6][R2.64+-0x10] ;  /* 0xfffff006021a7981 */ /* 0x000ea8000c1e9900 */
[----:B------:R-:W3:Y:S04]  /*0230*/  LDG.E.CONSTANT R22, desc[UR6][R2.64+-0xc] ;  /* 0xfffff40602167981 */ /* 0x000ee8000c1e9900 */
[----:B------:R-:W4:Y:S01]  /*0240*/  LDG.E.CONSTANT R27, desc[UR6][R2.64+-0x8] ;  /* 0xfffff806021b7981 */ /* 0x000f22000c1e9900 */
[----:B0-----:R-:W-:-:S05]  /*0250*/  IMAD.WIDE R10, R20, 0x4, R10 ;  /* 0x00000004140a7825 */ /* 0x001fca00078e020a */
[----:B------:R0:W2:Y:S01]  /*0260*/  LDG.E.CONSTANT R28, desc[UR6][R10.64] ;  /* 0x000000060a1c7981 */ /* 0x0000a2000c1e9900 */
[----:B-1----:R-:W-:-:S05]  /*0270*/  IMAD.WIDE R12, R23, 0x4, R10 ;  /* 0x00000004170c7825 */ /* 0x002fca00078e020a */
[----:B------:R1:W3:Y:S01]  /*0280*/  LDG.E.CONSTANT R21, desc[UR6][R12.64] ;  /* 0x000000060c157981 */ /* 0x0002e2000c1e9900 */
[----:B------:R-:W-:-:S04]  /*0290*/  IMAD.WIDE R8, R23, 0x4, R12 ;  /* 0x0000000417087825 */ /* 0x000fc800078e020c */
[C---:B------:R-:W-:Y:S02]  /*02a0*/  IMAD.WIDE R6, R23.reuse, 0x4, R8 ;  /* 0x0000000417067825 */ /* 0x040fe400078e0208 */
[----:B------:R-:W4:Y:S02]  /*02b0*/  LDG.E.CONSTANT R8, desc[UR6][R8.64] ;  /* 0x0000000608087981 */ /* 0x000f24000c1e9900 */
[C---:B------:R-:W-:Y:S02]  /*02c0*/  IMAD.WIDE R4, R23.reuse, 0x4, R6 ;  /* 0x0000000417047825 */ /* 0x040fe400078e0206 */
[----:B------:R5:W4:Y:S02]  /*02d0*/  LDG.E.CONSTANT R29, desc[UR6][R6.64] ;  /* 0x00000006061d7981 */ /* 0x000b24000c1e9900 */
[C---:B0-----:R-:W-:Y:S02]  /*02e0*/  IMAD.WIDE R10, R23.reuse, 0x4, R4 ;  /* 0x00000004170a7825 */ /* 0x041fe400078e0204 */
[----:B------:R-:W4:Y:S04]  /*02f0*/  LDG.E.CONSTANT R9, desc[UR6][R2.64+0x8] ;  /* 0x0000080602097981 */ /* 0x000f28000c1e9900 */
[----:B------:R-:W4:Y:S01]  /*0300*/  LDG.E.CONSTANT R5, desc[UR6][R4.64] ;  /* 0x0000000604057981 */ /* 0x000f22000c1e9900 */
[----:B-1----:R-:W-:-:S03]  /*0310*/  IMAD.WIDE R12, R23, 0x4, R10 ;  /* 0x00000004170c7825 */ /* 0x002fc600078e020a */
[----:B------:R-:W4:Y:S01]  /*0320*/  LDG.E.CONSTANT R4, desc[UR6][R2.64] ;  /* 0x0000000602047981 */ /* 0x000f22000c1e9900 */
[----:B-----5:R-:W-:-:S06]  /*0330*/  IMAD.WIDE R6, R23, 0x4, R12 ;  /* 0x0000000417067825 */ /* 0x020fcc00078e020c */
[----:B------:R-:W5:Y:S01]  /*0340*/  LDG.E.CONSTANT R7, desc[UR6][R6.64] ;  /* 0x0000000606077981 */ /* 0x000f62000c1e9900 */
[----:B--2---:R-:W-:-:S03]  /*0350*/  FFMA R25, R26, R28, R25 ;  /* 0x0000001c1a197223 */ /* 0x004fc60000000019 */
[----:B------:R-:W2:Y:S04]  /*0360*/  LDG.E.CONSTANT R26, desc[UR6][R2.64+-0x4] ;  /* 0xfffffc06021a7981 */ /* 0x000ea8000c1e9900 */
[----:B------:R-:W5:Y:S04]  /*0370*/  LDG.E.CONSTANT R28, desc[UR6][R10.64] ;  /* 0x000000060a1c7981 */ /* 0x000f68000c1e9900 */
[----:B------:R-:W5:Y:S04]  /*0380*/  LDG.E.CONSTANT R11, desc[UR6][R2.64+0x4] ;  /* 0x00000406020b7981 */ /* 0x000f68000c1e9900 */
[----:B------:R-:W5:Y:S04]  /*0390*/  LDG.E.CONSTANT R10, desc[UR6][R2.64+0xc] ;  /* 0x00000c06020a7981 */ /* 0x000f68000c1e9900 */
[----:B------:R-:W5:Y:S01]  /*03a0*/  LDG.E.CONSTANT R2, desc[UR6][R12.64] ;  /* 0x000000060c027981 */ /* 0x000f62000c1e9900 */
[----:B---3--:R-:W-:Y:S01]  /*03b0*/  FFMA R22, R22, R21, R25 ;  /* 0x0000001516167223 */ /* 0x008fe20000000019 */
[----:B------:R-:W-:-:S03]  /*03c0*/  IADD3 R19, PT, PT, R19, 0x8, RZ ;  /* 0x0000000813137810 */ /* 0x000fc60007ffe0ff */
[----:B----4-:R-:W-:Y:S01]  /*03d0*/  FFMA R27, R27, R8, R22 ;  /* 0x000000081b1b7223 */ /* 0x010fe20000000016 */
[----:B------:R-:W-:Y:S02]  /*03e0*/  ISETP.NE.AND P1, PT, R19, RZ, PT ;  /* 0x000000ff1300720c */ /* 0x000fe40003f25270 */
[----:B------:R-:W-:Y:S02]  /*03f0*/  LEA R20, R23, R20, 0x3 ;  /* 0x0000001417147211 */ /* 0x000fe400078e18ff */
[----:B------:R-:W-:Y:S01]  /*0400*/  IADD3 R16, PT, PT, R16, 0x8, RZ ;  /* 0x0000000810107810 */ /* 0x000fe20007ffe0ff */
[----:B--2---:R-:W-:-:S04]  /*0410*/  FFMA R27, R26, R29, R27 ;  /* 0x0000001d1a1b7223 */ /* 0x004fc8000000001b */
[----:B------:R-:W-:-:S04]  /*0420*/  FFMA R4, R4, R5, R27 ;  /* 0x0000000504047223 */ /* 0x000fc8000000001b */
[----:B-----5:R-:W-:-:S04]  /*0430*/  FFMA R4, R11, R28, R4 ;  /* 0x0000001c0b047223 */ /* 0x020fc80000000004 */
[----:B------:R-:W-:-:S04]  /*0440*/  FFMA R9, R9, R2, R4 ;  /* 0x0000000209097223 */ /* 0x000fc80000000004 */
[----:B------:R-:W-:Y:S01]  /*0450*/  FFMA R25, R10, R7, R9 ;  /* 0x000000070a197223 */ /* 0x000fe20000000009 */
[----:B------:R-:W-:Y:S06]  /*0460*/  @P1 BRA `(.L_x_2) ;  /* 0xfffffffc00581947 */ /* 0x000fec000383ffff */
.L_x_1:
[----:B------:R-:W-:Y:S05]  /*0470*/  @!P0 BRA `(.L_x_0) ;  /* 0x0000000000e08947 */ /* 0x000fea0003800000 */
[----:B------:R-:W-:Y:S02]  /*0480*/  ISETP.GE.U32.AND P0, PT, R24, 0x4, PT ;  /* 0x000000041800780c */ /* 0x000fe40003f06070 */
[----:B------:R-:W-:-:S04]  /*0490*/  LOP3.LUT R16, R0, 0x3, RZ, 0xc0, !PT ;  /* 0x0000000300107812 */ /* 0x000fc800078ec0ff */
[----:B------:R-:W-:-:S07]  /*04a0*/  ISETP.NE.AND P1, PT, R16, RZ, PT ;  /* 0x000000ff1000720c */ /* 0x000fce0003f25270 */
[----:B------:R-:W-:Y:S06]  /*04b0*/  @!P0 BRA `(.L_x_3) ;  /* 0x00000000005c8947 */ /* 0x000fec0003800000 */
[----:B------:R-:W0:Y:S01]  /*04c0*/  LDC R19, c[0x0][0x39c] ;  /* 0x0000e700ff137b82 */ /* 0x000e220000000800 */
[----:B------:R-:W-:-:S07]  /*04d0*/  IADD3 R5, PT, PT, R17, R18, RZ ;  /* 0x0000001211057210 */ /* 0x000fce0007ffe0ff */
[----:B------:R-:W1:Y:S08]  /*04e0*/  LDC.64 R8, c[0x0][0x388] ;  /* 0x0000e200ff087b82 */ /* 0x000e700000000a00 */
[----:B------:R-:W2:Y:S01]  /*04f0*/  LDC.64 R2, c[0x0][0x380] ;  /* 0x0000e000ff027b82 */ /* 0x000ea20000000a00 */
[----:B0-----:R-:W-:-:S04]  /*0500*/  IMAD R7, R18, R19, R14 ;  /* 0x0000001312077224 */ /* 0x001fc800078e020e */
[----:B-1----:R-:W-:-:S04]  /*0510*/  IMAD.WIDE R8, R7, 0x4, R8 ;  /* 0x0000000407087825 */ /* 0x002fc800078e0208 */
[----:B------:R-:W-:Y:S02]  /*0520*/  IMAD.WIDE R10, R19, 0x4, R8 ;  /* 0x00000004130a7825 */ /* 0x000fe400078e0208 */
[----:B------:R-:W3:Y:S02]  /*0530*/  LDG.E.CONSTANT R8, desc[UR6][R8.64] ;  /* 0x0000000608087981 */ /* 0x000ee4000c1e9900 */
[----:B--2---:R-:W-:-:S04]  /*0540*/  IMAD.WIDE R2, R5, 0x4, R2 ;  /* 0x0000000405027825 */ /* 0x004fc800078e0202 */
[C---:B------:R-:W-:Y:S01]  /*0550*/  IMAD.WIDE R4, R19.reuse, 0x4, R10 ;  /* 0x0000000413047825 */ /* 0x040fe200078e020a */
[----:B------:R-:W3:Y:S04]  /*0560*/  LDG.E.CONSTANT R12, desc[UR6][R2.64] ;  /* 0x00000006020c7981 */ /* 0x000ee8000c1e9900 */
[----:B------:R-:W2:Y:S01]  /*0570*/  LDG.E.CONSTANT R10, desc[UR6][R10.64] ;  /* 0x000000060a0a7981 */ /* 0x000ea2000c1e9900 */
[----:B------:R-:W-:-:S03]  /*0580*/  IMAD.WIDE R6, R19, 0x4, R4 ;  /* 0x0000000413067825 */ /* 0x000fc600078e0204 */
[----:B------:R-:W2:Y:S04]  /*0590*/  LDG.E.CONSTANT R13, desc[UR6][R2.64+0x4] ;  /* 0x00000406020d7981 */ /* 0x000ea8000c1e9900 */
[----:B------:R-:W4:Y:S04]  /*05a0*/  LDG.E.CONSTANT R20, desc[UR6][R4.64] ;  /* 0x0000000604147981 */ /* 0x000f28000c1e9900 */
[----:B------:R-:W4:Y:S04]  /*05b0*/  LDG.E.CONSTANT R19, desc[UR6][R2.64+0x8] ;  /* 0x0000080602137981 */ /* 0x000f28000c1e9900 */
[----:B------:R-:W5:Y:S04]  /*05c0*/  LDG.E.CONSTANT R21, desc[UR6][R2.64+0xc] ;  /* 0x00000c0602157981 */ /* 0x000f68000c1e9900 */
[----:B------:R-:W5:Y:S01]  /*05d0*/  LDG.E.CONSTANT R6, desc[UR6][R6.64] ;  /* 0x0000000606067981 */ /* 0x000f62000c1e9900 */
[----:B------:R-:W-:Y:S01]  /*05e0*/  IADD3 R18, PT, PT, R18, 0x4, RZ ;  /* 0x0000000412127810 */ /* 0x000fe20007ffe0ff */
[----:B---3--:R-:W-:-:S04]  /*05f0*/  FFMA R12, R12, R8, R25 ;  /* 0x000000080c0c7223 */ /* 0x008fc80000000019 */
[----:B--2---:R-:W-:-:S04]  /*0600*/  FFMA R12, R13, R10, R12 ;  /* 0x0000000a0d0c7223 */ /* 0x004fc8000000000c */
[----:B----4-:R-:W-:-:S04]  /*0610*/  FFMA R12, R19, R20, R12 ;  /* 0x00000014130c7223 */ /* 0x010fc8000000000c */
[----:B-----5:R-:W-:-:S07]  /*0620*/  FFMA R25, R21, R6, R12 ;  /* 0x0000000615197223 */ /* 0x020fce000000000c */
.L_x_3:
[----:B------:R-:W-:Y:S05]  /*0630*/  @!P1 BRA `(.L_x_0) ;  /* 0x0000000000709947 */ /* 0x000fea0003800000 */
[----:B------:R-:W-:Y:S01]  /*0640*/  ISETP.NE.AND P0, PT, R16, 0x1, PT ;  /* 0x000000011000780c */ /* 0x000fe20003f05270 */
[----:B------:R-:W0:Y:S01]  /*0650*/  LDC.64 R10, c[0x0][0x388] ;  /* 0x0000e200ff0a7b82 */ /* 0x000e220000000a00 */
[----:B------:R-:W-:-:S04]  /*0660*/  LOP3.LUT R0, R0, 0x1, RZ, 0xc0, !PT ;  /* 0x0000000100007812 */ /* 0x000fc800078ec0ff */
[----:B------:R-:W-:-:S03]  /*0670*/  ISETP.NE.U32.AND P1, PT, R0, 0x1, PT ;  /* 0x000000010000780c */ /* 0x000fc60003f25070 */
[----:B------:R-:W1:Y:S04]  /*0680*/  LDC.64 R6, c[0x0][0x380] ;  /* 0x0000e000ff067b82 */ /* 0x000e680000000a00 */
[----:B------:R-:W-:-:S04]  /*0690*/  @P0 IADD3 R9, PT, PT, R17, R18, RZ ;  /* 0x0000001211090210 */ /* 0x000fc80007ffe0ff */
[----:B------:R-:W2:Y:S08]  /*06a0*/  @P0 LDC R13, c[0x0][0x39c] ;  /* 0x0000e700ff0d0b82 */ /* 0x000eb00000000800 */
[----:B------:R-:W3:Y:S08]  /*06b0*/  @!P1 LDC R21, c[0x0][0x39c] ;  /* 0x0000e700ff159b82 */ /* 0x000ef00000000800 */
[----:B------:R-:W4:Y:S01]  /*06c0*/  LDC.64 R4, c[0x0][0x380] ;  /* 0x0000e000ff047b82 */ /* 0x000f220000000a00 */
[----:B-1----:R-:W-:-:S05]  /*06d0*/  @P0 IMAD.WIDE R6, R9, 0x4, R6 ;  /* 0x0000000409060825 */ /* 0x002fca00078e0206 */
[----:B------:R-:W5:Y:S02]  /*06e0*/  @P0 LDG.E.CONSTANT R0, desc[UR6][R6.64] ;  /* 0x0000000606000981 */ /* 0x000f64000c1e9900 */
[----:B------:R-:W1:Y:S01]  /*06f0*/  LDC.64 R2, c[0x0][0x388] ;  /* 0x0000e200ff027b82 */ /* 0x000e620000000a00 */
[C---:B--2---:R-:W-:Y:S01]  /*0700*/  @P0 IMAD R19, R18.reuse, R13, R14 ;  /* 0x0000000d12130224 */ /* 0x044fe200078e020e */
[----:B------:R-:W-:-:S03]  /*0710*/  @P0 IADD3 R18, PT, PT, R18, 0x2, RZ ;  /* 0x0000000212120810 */ /* 0x000fc60007ffe0ff */
[----:B0-----:R-:W-:Y:S01]  /*0720*/  @P0 IMAD.WIDE R10, R19, 0x4, R10 ;  /* 0x00000004130a0825 */ /* 0x001fe200078e020a */
[----:B------:R-:W-:Y:S01]  /*0730*/  @!P1 IADD3 R17, PT, PT, R17, R18, RZ ;  /* 0x0000001211119210 */ /* 0x000fe20007ffe0ff */
[----:B------:R-:W2:Y:S02]  /*0740*/  @P0 LDG.E.CONSTANT R19, desc[UR6][R6.64+0x4] ;  /* 0x0000040606130981 */ /* 0x000ea4000c1e9900 */
[----:B------:R-:W-:Y:S02]  /*0750*/  @P0 IMAD.WIDE R8, R13, 0x4, R10 ;  /* 0x000000040d080825 */ /* 0x000fe400078e020a */
[----:B------:R-:W5:Y:S02]  /*0760*/  @P0 LDG.E.CONSTANT R12, desc[UR6][R10.64] ;  /* 0x000000060a0c0981 */ /* 0x000f64000c1e9900 */
[----:B---3--:R-:W-:Y:S02]  /*0770*/  @!P1 IMAD R13, R18, R21, R14 ;  /* 0x00000015120d9224 */ /* 0x008fe400078e020e */
[----:B----4-:R-:W-:Y:S01]  /*0780*/  @!P1 IMAD.WIDE R4, R17, 0x4, R4 ;  /* 0x0000000411049825 */ /* 0x010fe200078e0204 */
[----:B------:R-:W2:Y:S05]  /*0790*/  @P0 LDG.E.CONSTANT R8, desc[UR6][R8.64] ;  /* 0x0000000608080981 */ /* 0x000eaa000c1e9900 */
[----:B------:R-:W3:Y:S01]  /*07a0*/  @!P1 LDG.E.CONSTANT R4, desc[UR6][R4.64] ;  /* 0x0000000604049981 */ /* 0x000ee2000c1e9900 */
[----:B-1----:R-:W-:-:S06]  /*07b0*/  @!P1 IMAD.WIDE R2, R13, 0x4, R2 ;  /* 0x000000040d029825 */ /* 0x002fcc00078e0202 */
[----:B------:R-:W3:Y:S01]  /*07c0*/  @!P1 LDG.E.CONSTANT R2, desc[UR6][R2.64] ;  /* 0x0000000602029981 */ /* 0x000ee2000c1e9900 */
[----:B-----5:R-:W-:-:S04]  /*07d0*/  @P0 FFMA R0, R0, R12, R25 ;  /* 0x0000000c00000223 */ /* 0x020fc80000000019 */
[----:B--2---:R-:W-:-:S04]  /*07e0*/  @P0 FFMA R25, R19, R8, R0 ;  /* 0x0000000813190223 */ /* 0x004fc80000000000 */
[----:B---3--:R-:W-:-:S07]  /*07f0*/  @!P1 FFMA R25, R4, R2, R25 ;  /* 0x0000000204199223 */ /* 0x008fce0000000019 */
.L_x_0:
[----:B------:R-:W0:Y:S01]  /*0800*/  LDC.64 R2, c[0x0][0x390] ;  /* 0x0000e400ff027b82 */ /* 0x000e220000000a00 */
[----:B------:R-:W1:Y:S02]  /*0810*/  LDCU UR4, c[0x0][0x39c] ;  /* 0x00007380ff0477ac */ /* 0x000e640008000800 */
[----:B-1----:R-:W-:-:S04]  /*0820*/  IMAD R15, R15, UR4, R14 ;  /* 0x000000040f0f7c24 */ /* 0x002fc8000f8e020e */
[----:B0-----:R-:W-:-:S05]  /*0830*/  IMAD.WIDE R2, R15, 0x4, R2 ;  /* 0x000000040f027825 */ /* 0x001fca00078e0202 */
[----:B------:R-:W-:Y:S01]  /*0840*/  STG.E desc[UR6][R2.64], R25 ;  /* 0x0000001902007986 */ /* 0x000fe2000c101906 */
[----:B------:R-:W-:Y:S05]  /*0850*/  EXIT ;  /* 0x000000000000794d */ /* 0x000fea0003800000 */
.L_x_4:
[----:B------:R-:W-:-:S00]  /*0860*/  BRA `(.L_x_4) ;  /* 0xfffffffc00fc7947 */ /* 0x000fc0000383ffff */
[----:B------:R-:W-:-:S00]  /*0870*/  NOP ;  /* 0x0000000000007918 */ /* 0x000fc00000000000 */
        /* <DEDUP_REMOVED lines=8> */
.L_x_5:


//--------------------- .nv.shared.reserved.0     --------------------------
	.section	.nv.shared.reserved.0,"aw",@nobits
	.weak		__nv_reservedSMEM_offset_0_alias
	.size		__nv_reservedSMEM_offset_0_alias, 0, 64
	.other		__nv_reservedSMEM_offset_0_alias,@"STO_CUDA_RESERVED_SHARED STV_DEFAULT"
__nv_reservedSMEM_offset_0_alias:
	.zero		0
	.zero		64


//--------------------- .nv.constant0._Z6ab_gpuPKfS0_Pfiii --------------------------
	.section	.nv.constant0._Z6ab_gpuPKfS0_Pfiii,"a",@progbits
	.sectionflags	@""
	.align	4
.nv.constant0._Z6ab_gpuPKfS0_Pfiii:
	.zero		932


//--------------------- SYMBOLS --------------------------

	.type		.nv.reservedSmem.offset0,@object
	.size		.nv.reservedSmem.offset0,0x4
